//
// Generated by NVIDIA NVVM Compiler
//
// Compiler Build ID: CL-36424714
// Cuda compilation tools, release 13.0, V13.0.88
// Based on NVVM 20.0.0
//

.version 9.0
.target sm_100
.address_size 64

	// .globl	_Z12twodimconvolPfS_S_iiiiii

.visible .entry _Z12twodimconvolPfS_S_iiiiii(
	.param .u64 .ptr .align 1 _Z12twodimconvolPfS_S_iiiiii_param_0,
	.param .u64 .ptr .align 1 _Z12twodimconvolPfS_S_iiiiii_param_1,
	.param .u64 .ptr .align 1 _Z12twodimconvolPfS_S_iiiiii_param_2,
	.param .u32 _Z12twodimconvolPfS_S_iiiiii_param_3,
	.param .u32 _Z12twodimconvolPfS_S_iiiiii_param_4,
	.param .u32 _Z12twodimconvolPfS_S_iiiiii_param_5,
	.param .u32 _Z12twodimconvolPfS_S_iiiiii_param_6,
	.param .u32 _Z12twodimconvolPfS_S_iiiiii_param_7,
	.param .u32 _Z12twodimconvolPfS_S_iiiiii_param_8
)
{
	.reg .pred 	%p<16>;
	.reg .b32 	%r<56>;
	.reg .b32 	%f<121>;
	.reg .b64 	%rd<44>;

	ld.param.u64 	%rd9, [_Z12twodimconvolPfS_S_iiiiii_param_0];
	ld.param.u64 	%rd10, [_Z12twodimconvolPfS_S_iiiiii_param_1];
	ld.param.u64 	%rd8, [_Z12twodimconvolPfS_S_iiiiii_param_2];
	ld.param.u32 	%r23, [_Z12twodimconvolPfS_S_iiiiii_param_3];
	ld.param.u32 	%r24, [_Z12twodimconvolPfS_S_iiiiii_param_4];
	ld.param.u32 	%r25, [_Z12twodimconvolPfS_S_iiiiii_param_6];
	ld.param.u32 	%r26, [_Z12twodimconvolPfS_S_iiiiii_param_7];
	ld.param.u32 	%r27, [_Z12twodimconvolPfS_S_iiiiii_param_8];
	cvta.to.global.u64 	%rd1, %rd9;
	cvta.to.global.u64 	%rd2, %rd10;
	mov.u32 	%r28, %ctaid.x;
	mov.u32 	%r29, %ntid.x;
	mov.u32 	%r30, %tid.x;
	mad.lo.s32 	%r1, %r28, %r29, %r30;
	mov.u32 	%r31, %ctaid.y;
	mov.u32 	%r32, %ntid.y;
	mov.u32 	%r33, %tid.y;
	mad.lo.s32 	%r2, %r31, %r32, %r33;
	setp.ge.s32 	%p1, %r1, %r26;
	setp.ge.s32 	%p2, %r2, %r27;
	or.pred  	%p3, %p1, %p2;
	mov.f32 	%f119, 0f00000000;
	@%p3 bra 	$L__BB0_19;
	setp.lt.s32 	%p4, %r23, 1;
	@%p4 bra 	$L__BB0_18;
	setp.lt.s32 	%p5, %r24, 1;
	@%p5 bra 	$L__BB0_18;
	and.b32  	%r3, %r24, 15;
	and.b32  	%r4, %r24, 7;
	and.b32  	%r5, %r24, 2147483632;
	and.b32  	%r6, %r24, 3;
	neg.s32 	%r7, %r5;
	add.s32 	%r35, %r1, %r24;
	add.s32 	%r8, %r35, -1;
	add.s32 	%r36, %r2, %r23;
	add.s32 	%r9, %r36, -1;
	mov.b32 	%r50, 0;
	mov.f32 	%f119, 0f00000000;
$L__BB0_4:
	setp.lt.u32 	%p6, %r24, 16;
	mul.lo.s32 	%r11, %r50, %r24;
	sub.s32 	%r38, %r9, %r50;
	mad.lo.s32 	%r12, %r38, %r25, %r8;
	mov.b32 	%r54, 0;
	@%p6 bra 	$L__BB0_7;
	mul.wide.u32 	%rd11, %r11, 4;
	add.s64 	%rd12, %rd2, %rd11;
	add.s64 	%rd43, %rd12, 32;
	mov.u32 	%r51, %r12;
	mov.u32 	%r52, %r7;
$L__BB0_6:
	.pragma "nounroll";
	mul.wide.s32 	%rd13, %r51, 4;
	add.s64 	%rd14, %rd1, %rd13;
	ld.global.f32 	%f21, [%rd43+-32];
	ld.global.f32 	%f22, [%rd14];
	fma.rn.f32 	%f23, %f21, %f22, %f119;
	ld.global.f32 	%f24, [%rd43+-28];
	ld.global.f32 	%f25, [%rd14+-4];
	fma.rn.f32 	%f26, %f24, %f25, %f23;
	ld.global.f32 	%f27, [%rd43+-24];
	ld.global.f32 	%f28, [%rd14+-8];
	fma.rn.f32 	%f29, %f27, %f28, %f26;
	ld.global.f32 	%f30, [%rd43+-20];
	ld.global.f32 	%f31, [%rd14+-12];
	fma.rn.f32 	%f32, %f30, %f31, %f29;
	ld.global.f32 	%f33, [%rd43+-16];
	ld.global.f32 	%f34, [%rd14+-16];
	fma.rn.f32 	%f35, %f33, %f34, %f32;
	ld.global.f32 	%f36, [%rd43+-12];
	ld.global.f32 	%f37, [%rd14+-20];
	fma.rn.f32 	%f38, %f36, %f37, %f35;
	ld.global.f32 	%f39, [%rd43+-8];
	ld.global.f32 	%f40, [%rd14+-24];
	fma.rn.f32 	%f41, %f39, %f40, %f38;
	ld.global.f32 	%f42, [%rd43+-4];
	ld.global.f32 	%f43, [%rd14+-28];
	fma.rn.f32 	%f44, %f42, %f43, %f41;
	ld.global.f32 	%f45, [%rd43];
	ld.global.f32 	%f46, [%rd14+-32];
	fma.rn.f32 	%f47, %f45, %f46, %f44;
	ld.global.f32 	%f48, [%rd43+4];
	ld.global.f32 	%f49, [%rd14+-36];
	fma.rn.f32 	%f50, %f48, %f49, %f47;
	ld.global.f32 	%f51, [%rd43+8];
	ld.global.f32 	%f52, [%rd14+-40];
	fma.rn.f32 	%f53, %f51, %f52, %f50;
	ld.global.f32 	%f54, [%rd43+12];
	ld.global.f32 	%f55, [%rd14+-44];
	fma.rn.f32 	%f56, %f54, %f55, %f53;
	ld.global.f32 	%f57, [%rd43+16];
	ld.global.f32 	%f58, [%rd14+-48];
	fma.rn.f32 	%f59, %f57, %f58, %f56;
	ld.global.f32 	%f60, [%rd43+20];
	ld.global.f32 	%f61, [%rd14+-52];
	fma.rn.f32 	%f62, %f60, %f61, %f59;
	ld.global.f32 	%f63, [%rd43+24];
	ld.global.f32 	%f64, [%rd14+-56];
	fma.rn.f32 	%f65, %f63, %f64, %f62;
	ld.global.f32 	%f66, [%rd43+28];
	ld.global.f32 	%f67, [%rd14+-60];
	fma.rn.f32 	%f119, %f66, %f67, %f65;
	add.s32 	%r52, %r52, 16;
	add.s64 	%rd43, %rd43, 64;
	add.s32 	%r51, %r51, -16;
	setp.ne.s32 	%p7, %r52, 0;
	mov.u32 	%r54, %r5;
	@%p7 bra 	$L__BB0_6;
$L__BB0_7:
	setp.eq.s32 	%p8, %r3, 0;
	@%p8 bra 	$L__BB0_17;
	add.s32 	%r39, %r3, -1;
	setp.lt.u32 	%p9, %r39, 7;
	@%p9 bra 	$L__BB0_10;
	add.s32 	%r40, %r54, %r11;
	mul.wide.u32 	%rd15, %r40, 4;
	add.s64 	%rd16, %rd2, %rd15;
	ld.global.f32 	%f69, [%rd16];
	sub.s32 	%r41, %r12, %r54;
	mul.wide.s32 	%rd17, %r41, 4;
	add.s64 	%rd18, %rd1, %rd17;
	ld.global.f32 	%f70, [%rd18];
	fma.rn.f32 	%f71, %f69, %f70, %f119;
	cvt.u64.u32 	%rd19, %r11;
	cvt.u64.u32 	%rd20, %r54;
	add.s64 	%rd21, %rd20, %rd19;
	shl.b64 	%rd22, %rd21, 2;
	add.s64 	%rd23, %rd2, %rd22;
	ld.global.f32 	%f72, [%rd23+4];
	ld.global.f32 	%f73, [%rd18+-4];
	fma.rn.f32 	%f74, %f72, %f73, %f71;
	ld.global.f32 	%f75, [%rd23+8];
	ld.global.f32 	%f76, [%rd18+-8];
	fma.rn.f32 	%f77, %f75, %f76, %f74;
	ld.global.f32 	%f78, [%rd23+12];
	ld.global.f32 	%f79, [%rd18+-12];
	fma.rn.f32 	%f80, %f78, %f79, %f77;
	ld.global.f32 	%f81, [%rd23+16];
	ld.global.f32 	%f82, [%rd18+-16];
	fma.rn.f32 	%f83, %f81, %f82, %f80;
	ld.global.f32 	%f84, [%rd23+20];
	ld.global.f32 	%f85, [%rd18+-20];
	fma.rn.f32 	%f86, %f84, %f85, %f83;
	ld.global.f32 	%f87, [%rd23+24];
	ld.global.f32 	%f88, [%rd18+-24];
	fma.rn.f32 	%f89, %f87, %f88, %f86;
	ld.global.f32 	%f90, [%rd23+28];
	ld.global.f32 	%f91, [%rd18+-28];
	fma.rn.f32 	%f119, %f90, %f91, %f89;
	add.s32 	%r54, %r54, 8;
$L__BB0_10:
	setp.eq.s32 	%p10, %r4, 0;
	@%p10 bra 	$L__BB0_17;
	add.s32 	%r42, %r4, -1;
	setp.lt.u32 	%p11, %r42, 3;
	@%p11 bra 	$L__BB0_13;
	add.s32 	%r43, %r54, %r11;
	mul.wide.u32 	%rd24, %r43, 4;
	add.s64 	%rd25, %rd2, %rd24;
	ld.global.f32 	%f93, [%rd25];
	sub.s32 	%r44, %r12, %r54;
	mul.wide.s32 	%rd26, %r44, 4;
	add.s64 	%rd27, %rd1, %rd26;
	ld.global.f32 	%f94, [%rd27];
	fma.rn.f32 	%f95, %f93, %f94, %f119;
	cvt.u64.u32 	%rd28, %r11;
	cvt.u64.u32 	%rd29, %r54;
	add.s64 	%rd30, %rd29, %rd28;
	shl.b64 	%rd31, %rd30, 2;
	add.s64 	%rd32, %rd2, %rd31;
	ld.global.f32 	%f96, [%rd32+4];
	ld.global.f32 	%f97, [%rd27+-4];
	fma.rn.f32 	%f98, %f96, %f97, %f95;
	ld.global.f32 	%f99, [%rd32+8];
	ld.global.f32 	%f100, [%rd27+-8];
	fma.rn.f32 	%f101, %f99, %f100, %f98;
	ld.global.f32 	%f102, [%rd32+12];
	ld.global.f32 	%f103, [%rd27+-12];
	fma.rn.f32 	%f119, %f102, %f103, %f101;
	add.s32 	%r54, %r54, 4;
$L__BB0_13:
	setp.eq.s32 	%p12, %r6, 0;
	@%p12 bra 	$L__BB0_17;
	setp.eq.s32 	%p13, %r6, 1;
	add.s32 	%r45, %r54, %r11;
	mul.wide.u32 	%rd33, %r45, 4;
	add.s64 	%rd34, %rd2, %rd33;
	ld.global.f32 	%f104, [%rd34];
	sub.s32 	%r46, %r12, %r54;
	mul.wide.s32 	%rd35, %r46, 4;
	add.s64 	%rd6, %rd1, %rd35;
	ld.global.f32 	%f105, [%rd6];
	fma.rn.f32 	%f119, %f104, %f105, %f119;
	@%p13 bra 	$L__BB0_17;
	setp.eq.s32 	%p14, %r6, 2;
	cvt.u64.u32 	%rd36, %r11;
	cvt.u64.u32 	%rd37, %r54;
	add.s64 	%rd38, %rd37, %rd36;
	shl.b64 	%rd39, %rd38, 2;
	add.s64 	%rd7, %rd2, %rd39;
	ld.global.f32 	%f106, [%rd7+4];
	ld.global.f32 	%f107, [%rd6+-4];
	fma.rn.f32 	%f119, %f106, %f107, %f119;
	@%p14 bra 	$L__BB0_17;
	ld.global.f32 	%f108, [%rd7+8];
	ld.global.f32 	%f109, [%rd6+-8];
	fma.rn.f32 	%f119, %f108, %f109, %f119;
$L__BB0_17:
	add.s32 	%r50, %r50, 1;
	setp.ne.s32 	%p15, %r50, %r23;
	@%p15 bra 	$L__BB0_4;
$L__BB0_18:
	sub.s32 	%r47, %r25, %r24;
	mad.lo.s32 	%r48, %r2, %r47, %r2;
	add.s32 	%r49, %r48, %r1;
	cvta.to.global.u64 	%rd40, %rd8;
	mul.wide.s32 	%rd41, %r49, 4;
	add.s64 	%rd42, %rd40, %rd41;
	st.global.f32 	[%rd42], %f119;
$L__BB0_19:
	ret;

}


// ===== COMPILED SASS (sm_100) =====

	.target	sm_100

	.elftype	@"ET_EXEC"


//--------------------- .note.nv.tkinfo           --------------------------
	.section	.note.nv.tkinfo,"",@"SHT_NOTE"
	.sectionflags	@"SHF_NOTE_NV_TKINFO"
	.tkinfo
        /*0018*/ 	.word	0x00000002
        /*0030*/ 	.string	""
        /*0030*/ 	.string	"ptxas"
        /*0030*/ 	.string	"Cuda compilation tools, release 13.0, V13.0.88"
        /*0030*/ 	.string	"Build cuda_13.0.r13.0/compiler.36424714_0"
        /*0030*/ 	.string	"-arch sm_100 -m 64 "



//--------------------- .note.nv.cuinfo           --------------------------
	.section	.note.nv.cuinfo,"",@"SHT_NOTE"
	.sectionflags	@"SHF_NOTE_NV_CUINFO"
        /*0018*/ 	.short	0x0002
        /*001a*/ 	.short	0x0064
        /*001c*/ 	.short	0x0082
	.zero		2


//--------------------- .nv.info                  --------------------------
	.section	.nv.info,"",@"SHT_CUDA_INFO"
	.align	4


	//----- nvinfo : EIATTR_REGCOUNT
	.align		4
        /*0000*/ 	.byte	0x04, 0x2f
        /*0002*/ 	.short	(.L_1 - .L_0)
	.align		4
.L_0:
        /*0004*/ 	.word	index@(_Z12twodimconvolPfS_S_iiiiii)
        /*0008*/ 	.word	0x00000020


	//----- nvinfo : EIATTR_FRAME_SIZE
	.align		4
.L_1:
        /*000c*/ 	.byte	0x04, 0x11
        /*000e*/ 	.short	(.L_3 - .L_2)
	.align		4
.L_2:
        /*0010*/ 	.word	index@(_Z12twodimconvolPfS_S_iiiiii)
        /*0014*/ 	.word	0x00000000


	//----- nvinfo : EIATTR_MIN_STACK_SIZE
	.align		4
.L_3:
        /*0018*/ 	.byte	0x04, 0x12
        /*001a*/ 	.short	(.L_5 - .L_4)
	.align		4
.L_4:
        /*001c*/ 	.word	index@(_Z12twodimconvolPfS_S_iiiiii)
        /*0020*/ 	.word	0x00000000
.L_5:


//--------------------- .nv.compat                --------------------------
	.section	.nv.compat,"",@"SHT_CUDA_COMPAT_INFO"
	.align	4
        /*0000*/ 	.byte	0x02, 0x09, 0x00, 0x00, 0x02, 0x02, 0x01, 0x00, 0x02, 0x05, 0x05, 0x00, 0x03, 0x07, 0x01, 0x01
        /*0010*/ 	.byte	0x02, 0x03, 0x00, 0x00, 0x02, 0x06, 0x01, 0x00, 0x04, 0x0b, 0x08, 0x00, 0x09, 0x00, 0x00, 0x00
        /*0020*/ 	.byte	0x00, 0x00, 0x00, 0x00


//--------------------- .nv.info._Z12twodimconvolPfS_S_iiiiii --------------------------
	.section	.nv.info._Z12twodimconvolPfS_S_iiiiii,"",@"SHT_CUDA_INFO"
	.sectionflags	@""
	.align	4


	//----- nvinfo : EIATTR_CUDA_API_VERSION
	.align		4
        /*0000*/ 	.byte	0x04, 0x37
        /*0002*/ 	.short	(.L_7 - .L_6)
.L_6:
        /*0004*/ 	.word	0x00000082


	//----- nvinfo : EIATTR_KPARAM_INFO
	.align		4
.L_7:
        /*0008*/ 	.byte	0x04, 0x17
        /*000a*/ 	.short	(.L_9 - .L_8)
.L_8:
        /*000c*/ 	.word	0x00000000
        /*0010*/ 	.short	0x0008
        /*0012*/ 	.short	0x002c
        /*0014*/ 	.byte	0x00, 0xf0, 0x11, 0x00


	//----- nvinfo : EIATTR_KPARAM_INFO
	.align		4
.L_9:
        /*0018*/ 	.byte	0x04, 0x17
        /*001a*/ 	.short	(.L_11 - .L_10)
.L_10:
        /*001c*/ 	.word	0x00000000
        /*0020*/ 	.short	0x0007
        /*0022*/ 	.short	0x0028
        /*0024*/ 	.byte	0x00, 0xf0, 0x11, 0x00


	//----- nvinfo : EIATTR_KPARAM_INFO
	.align		4
.L_11:
        /*0028*/ 	.byte	0x04, 0x17
        /*002a*/ 	.short	(.L_13 - .L_12)
.L_12:
        /*002c*/ 	.word	0x00000000
        /*0030*/ 	.short	0x0006
        /*0032*/ 	.short	0x0024
        /*0034*/ 	.byte	0x00, 0xf0, 0x11, 0x00


	//----- nvinfo : EIATTR_KPARAM_INFO
	.align		4
.L_13:
        /*0038*/ 	.byte	0x04, 0x17
        /*003a*/ 	.short	(.L_15 - .L_14)
.L_14:
        /*003c*/ 	.word	0x00000000
        /*0040*/ 	.short	0x0005
        /*0042*/ 	.short	0x0020
        /*0044*/ 	.byte	0x00, 0xf0, 0x11, 0x00


	//----- nvinfo : EIATTR_KPARAM_INFO
	.align		4
.L_15:
        /*0048*/ 	.byte	0x04, 0x17
        /*004a*/ 	.short	(.L_17 - .L_16)
.L_16:
        /*004c*/ 	.word	0x00000000
        /*0050*/ 	.short	0x0004
        /*0052*/ 	.short	0x001c
        /*0054*/ 	.byte	0x00, 0xf0, 0x11, 0x00


	//----- nvinfo : EIATTR_KPARAM_INFO
	.align		4
.L_17:
        /*0058*/ 	.byte	0x04, 0x17
        /*005a*/ 	.short	(.L_19 - .L_18)
.L_18:
        /*005c*/ 	.word	0x00000000
        /*0060*/ 	.short	0x0003
        /*0062*/ 	.short	0x0018
        /*0064*/ 	.byte	0x00, 0xf0, 0x11, 0x00


	//----- nvinfo : EIATTR_KPARAM_INFO
	.align		4
.L_19:
        /*0068*/ 	.byte	0x04, 0x17
        /*006a*/ 	.short	(.L_21 - .L_20)
.L_20:
        /*006c*/ 	.word	0x00000000
        /*0070*/ 	.short	0x0002
        /*0072*/ 	.short	0x0010
        /*0074*/ 	.byte	0x00, 0xf5, 0x21, 0x00


	//----- nvinfo : EIATTR_KPARAM_INFO
	.align		4
.L_21:
        /*0078*/ 	.byte	0x04, 0x17
        /*007a*/ 	.short	(.L_23 - .L_22)
.L_22:
        /*007c*/ 	.word	0x00000000
        /*0080*/ 	.short	0x0001
        /*0082*/ 	.short	0x0008
        /*0084*/ 	.byte	0x00, 0xf5, 0x21, 0x00


	//----- nvinfo : EIATTR_KPARAM_INFO
	.align		4
.L_23:
        /*0088*/ 	.byte	0x04, 0x17
        /*008a*/ 	.short	(.L_25 - .L_24)
.L_24:
        /*008c*/ 	.word	0x00000000
        /*0090*/ 	.short	0x0000
        /*0092*/ 	.short	0x0000
        /*0094*/ 	.byte	0x00, 0xf5, 0x21, 0x00


	//----- nvinfo : EIATTR_SPARSE_MMA_MASK
	.align		4
.L_25:
        /*0098*/ 	.byte	0x03, 0x50
        /*009a*/ 	.short	0x0000


	//----- nvinfo : EIATTR_MAXREG_COUNT
	.align		4
        /*009c*/ 	.byte	0x03, 0x1b
        /*009e*/ 	.short	0x00ff


	//----- nvinfo : EIATTR_MERCURY_ISA_VERSION
	.align		4
        /*00a0*/ 	.byte	0x03, 0x5f
        /*00a2*/ 	.short	0x0101


	//----- nvinfo : EIATTR_VRC_CTA_INIT_COUNT
	.align		4
        /*00a4*/ 	.byte	0x02, 0x4a
	.zero		1
	.zero		1


	//----- nvinfo : EIATTR_EXIT_INSTR_OFFSETS
	.align		4
        /*00a8*/ 	.byte	0x04, 0x1c
        /*00aa*/ 	.short	(.L_27 - .L_26)


	//   ....[0]....
.L_26:
        /*00ac*/ 	.word	0x000000c0


	//   ....[1]....
        /*00b0*/ 	.word	0x00000ce0


	//----- nvinfo : EIATTR_CBANK_PARAM_SIZE
	.align		4
.L_27:
        /*00b4*/ 	.byte	0x03, 0x19
        /*00b6*/ 	.short	0x0030


	//----- nvinfo : EIATTR_PARAM_CBANK
	.align		4
        /*00b8*/ 	.byte	0x04, 0x0a
        /*00ba*/ 	.short	(.L_29 - .L_28)
	.align		4
.L_28:
        /*00bc*/ 	.word	index@(.nv.constant0._Z12twodimconvolPfS_S_iiiiii)
        /*00c0*/ 	.short	0x0380
        /*00c2*/ 	.short	0x0030


	//----- nvinfo : EIATTR_SW_WAR
	.align		4
.L_29:
        /*00c4*/ 	.byte	0x04, 0x36
        /*00c6*/ 	.short	(.L_31 - .L_30)
.L_30:
        /*00c8*/ 	.word	0x00000008
.L_31:


//--------------------- .nv.callgraph             --------------------------
	.section	.nv.callgraph,"",@"SHT_CUDA_CALLGRAPH"
	.align	4
	.sectionentsize	8
	.align		4
        /*0000*/ 	.word	0x00000000
	.align		4
        /*0004*/ 	.word	0xffffffff
	.align		4
        /*0008*/ 	.word	0x00000000
	.align		4
        /*000c*/ 	.word	0xfffffffe
	.align		4
        /*0010*/ 	.word	0x00000000
	.align		4
        /*0014*/ 	.word	0xfffffffd
	.align		4
        /*0018*/ 	.word	0x00000000
	.align		4
        /*001c*/ 	.word	0xfffffffc


//--------------------- .text._Z12twodimconvolPfS_S_iiiiii --------------------------
	.section	.text._Z12twodimconvolPfS_S_iiiiii,"ax",@progbits
	.align	128
        .global         _Z12twodimconvolPfS_S_iiiiii
        .type           _Z12twodimconvolPfS_S_iiiiii,@function
        .size           _Z12twodimconvolPfS_S_iiiiii,(.L_x_8 - _Z12twodimconvolPfS_S_iiiiii)
        .other          _Z12twodimconvolPfS_S_iiiiii,@"STO_CUDA_ENTRY STV_DEFAULT"
_Z12twodimconvolPfS_S_iiiiii:
.text._Z12twodimconvolPfS_S_iiiiii:
[----:B------:R-:W-:Y:S01]  /*0000*/  LDC R1, c[0x0][0x37c] ;  /* 0x0000df00ff017b82 */ /* 0x000fe20000000800 */
[----:B------:R-:W0:Y:S07]  /*0010*/  S2R R2, SR_TID.Y ;  /* 0x0000000000027919 */ /* 0x000e2e0000002200 */
[----:B------:R-:W1:Y:S01]  /*0020*/  LDC R0, c[0x0][0x360] ;  /* 0x0000d800ff007b82 */ /* 0x000e620000000800 */
[----:B------:R-:W2:Y:S01]  /*0030*/  LDCU.64 UR6, c[0x0][0x3a8] ;  /* 0x00007500ff0677ac */ /* 0x000ea20008000a00 */
[----:B------:R-:W1:Y:S06]  /*0040*/  S2R R5, SR_TID.X ;  /* 0x0000000000057919 */ /* 0x000e6c0000002100 */
[----:B------:R-:W0:Y:S08]  /*0050*/  S2UR UR5, SR_CTAID.Y ;  /* 0x00000000000579c3 */ /* 0x000e300000002600 */
[----:B------:R-:W0:Y:S08]  /*0060*/  LDC R3, c[0x0][0x364] ;  /* 0x0000d900ff037b82 */ /* 0x000e300000000800 */
[----:B------:R-:W1:Y:S01]  /*0070*/  S2UR UR4, SR_CTAID.X ;  /* 0x00000000000479c3 */ /* 0x000e620000002500 */
[----:B0-----:R-:W-:-:S05]  /*0080*/  IMAD R3, R3, UR5, R2 ;  /* 0x0000000503037c24 */ /* 0x001fca000f8e0202 */
[----:B--2---:R-:W-:Y:S01]  /*0090*/  ISETP.GE.AND P0, PT, R3, UR7, PT ;  /* 0x0000000703007c0c */ /* 0x004fe2000bf06270 */
[----:B-1----:R-:W-:-:S05]  /*00a0*/  IMAD R0, R0, UR4, R5 ;  /* 0x0000000400007c24 */ /* 0x002fca000f8e0205 */
[----:B------:R-:W-:-:S13]  /*00b0*/  ISETP.GE.OR P0, PT, R0, UR6, P0 ;  /* 0x0000000600007c0c */ /* 0x000fda0008706670 */
[----:B------:R-:W-:Y:S05]  /*00c0*/  @P0 EXIT ;  /* 0x000000000000094d */ /* 0x000fea0003800000 */
[----:B------:R-:W0:Y:S01]  /*00d0*/  LDC.64 R12, c[0x0][0x398] ;  /* 0x0000e600ff0c7b82 */ /* 0x000e220000000a00 */
[----:B------:R-:W1:Y:S01]  /*00e0*/  LDCU.64 UR6, c[0x0][0x358] ;  /* 0x00006b00ff0677ac */ /* 0x000e620008000a00 */
[----:B------:R-:W-:Y:S01]  /*00f0*/  HFMA2 R19, -RZ, RZ, 0, 0 ;  /* 0x00000000ff137431 */ /* 0x000fe200000001ff */
[----:B0-----:R-:W-:-:S04]  /*0100*/  ISETP.GE.AND P0, PT, R13, 0x1, PT ;  /* 0x000000010d00780c */ /* 0x001fc80003f06270 */
[----:B------:R-:W-:-:S13]  /*0110*/  ISETP.LT.OR P0, PT, R12, 0x1, !P0 ;  /* 0x000000010c00780c */ /* 0x000fda0004701670 */
[----:B-1----:R-:W-:Y:S05]  /*0120*/  @P0 BRA `(.L_x_0) ;  /* 0x0000000800d00947 */ /* 0x002fea0003800000 */
[----:B------:R-:W-:Y:S01]  /*0130*/  LOP3.LUT R6, R13, 0x7ffffff0, RZ, 0xc0, !PT ;  /* 0x7ffffff00d067812 */ /* 0x000fe200078ec0ff */
[----:B------:R-:W-:Y:S01]  /*0140*/  UMOV UR4, URZ ;  /* 0x000000ff00047c82 */ /* 0x000fe20008000000 */
[----:B------:R-:W-:Y:S02]  /*0150*/  IADD3 R2, PT, PT, R3, -0x1, R12 ;  /* 0xffffffff03027810 */ /* 0x000fe40007ffe00c */
[C---:B------:R-:W-:Y:S02]  /*0160*/  LOP3.LUT R4, R13.reuse, 0xf, RZ, 0xc0, !PT ;  /* 0x0000000f0d047812 */ /* 0x040fe400078ec0ff */
[C---:B------:R-:W-:Y:S02]  /*0170*/  LOP3.LUT R5, R13.reuse, 0x7, RZ, 0xc0, !PT ;  /* 0x000000070d057812 */ /* 0x040fe400078ec0ff */
[----:B------:R-:W-:Y:S02]  /*0180*/  LOP3.LUT R7, R13, 0x3, RZ, 0xc0, !PT ;  /* 0x000000030d077812 */ /* 0x000fe400078ec0ff */
[----:B------:R-:W-:-:S02]  /*0190*/  IADD3 R8, PT, PT, R0, -0x1, R13 ;  /* 0xffffffff00087810 */ /* 0x000fc40007ffe00d */
[----:B------:R-:W-:Y:S02]  /*01a0*/  MOV R19, RZ ;  /* 0x000000ff00137202 */ /* 0x000fe40000000f00 */
[----:B------:R-:W-:-:S07]  /*01b0*/  IADD3 R9, PT, PT, -R6, RZ, RZ ;  /* 0x000000ff06097210 */ /* 0x000fce0007ffe1ff */
.L_x_6:
[----:B------:R-:W0:Y:S01]  /*01c0*/  LDC.64 R12, c[0x0][0x398] ;  /* 0x0000e600ff0c7b82 */ /* 0x000e220000000a00 */
[----:B------:R-:W1:Y:S01]  /*01d0*/  LDCU UR5, c[0x0][0x3a4] ;  /* 0x00007480ff0577ac */ /* 0x000e620008000800 */
[----:B------:R-:W-:Y:S01]  /*01e0*/  VIADD R11, R2, -UR4 ;  /* 0x80000004020b7c36 */ /* 0x000fe20008000000 */
[----:B------:R-:W-:Y:S02]  /*01f0*/  MOV R21, RZ ;  /* 0x000000ff00157202 */ /* 0x000fe40000000f00 */
[C---:B0-----:R-:W-:Y:S01]  /*0200*/  ISETP.GE.U32.AND P1, PT, R13.reuse, 0x10, PT ;  /* 0x000000100d00780c */ /* 0x041fe20003f26070 */
[----:B------:R-:W-:Y:S01]  /*0210*/  IMAD R18, R13, UR4, RZ ;  /* 0x000000040d127c24 */ /* 0x000fe2000f8e02ff */
[----:B------:R-:W-:-:S06]  /*0220*/  UIADD3 UR4, UPT, UPT, UR4, 0x1, URZ ;  /* 0x0000000104047890 */ /* 0x000fcc000fffe0ff */
[----:B------:R-:W-:Y:S01]  /*0230*/  ISETP.NE.AND P0, PT, R12, UR4, PT ;  /* 0x000000040c007c0c */ /* 0x000fe2000bf05270 */
[----:B-1----:R-:W-:-:S04]  /*0240*/  IMAD R12, R11, UR5, R8 ;  /* 0x000000050b0c7c24 */ /* 0x002fc8000f8e0208 */
[----:B------:R-:W-:Y:S08]  /*0250*/  @!P1 BRA `(.L_x_1) ;  /* 0x0000000400049947 */ /* 0x000ff00003800000 */
[----:B------:R-:W0:Y:S01]  /*0260*/  LDC.64 R10, c[0x0][0x388] ;  /* 0x0000e200ff0a7b82 */ /* 0x000e220000000a00 */
[----:B------:R-:W-:Y:S01]  /*0270*/  MOV R17, R12 ;  /* 0x0000000c00117202 */ /* 0x000fe20000000f00 */
[----:B------:R-:W-:Y:S02]  /*0280*/  IMAD.MOV.U32 R16, RZ, RZ, R9 ;  /* 0x000000ffff107224 */ /* 0x000fe400078e0009 */
[----:B0-----:R-:W-:-:S03]  /*0290*/  IMAD.WIDE.U32 R10, R18, 0x4, R10 ;  /* 0x00000004120a7825 */ /* 0x001fc600078e000a */
[----:B------:R-:W-:-:S04]  /*02a0*/  IADD3 R20, P1, PT, R10, 0x20, RZ ;  /* 0x000000200a147810 */ /* 0x000fc80007f3e0ff */
[----:B------:R-:W-:-:S09]  /*02b0*/  IADD3.X R23, PT, PT, RZ, R11, RZ, P1, !PT ;  /* 0x0000000bff177210 */ /* 0x000fd20000ffe4ff */
.L_x_2:
[----:B------:R-:W0:Y:S01]  /*02c0*/  LDC.64 R14, c[0x0][0x380] ;  /* 0x0000e000ff0e7b82 */ /* 0x000e220000000a00 */
[----:B------:R-:W-:Y:S01]  /*02d0*/  MOV R10, R20 ;  /* 0x00000014000a7202 */ /* 0x000fe20000000f00 */
[----:B------:R-:W-:-:S05]  /*02e0*/  IMAD.MOV.U32 R11, RZ, RZ, R23 ;  /* 0x000000ffff0b7224 */ /* 0x000fca00078e0017 */
[----:B------:R-:W2:Y:S04]  /*02f0*/  LDG.E R22, desc[UR6][R10.64+-0x20] ;  /* 0xffffe0060a167981 */ /* 0x000ea8000c1e1900 */
[----:B------:R-:W3:Y:S04]  /*0300*/  LDG.E R24, desc[UR6][R10.64+-0x1c] ;  /* 0xffffe4060a187981 */ /* 0x000ee8000c1e1900 */
[----:B------:R-:W4:Y:S01]  /*0310*/  LDG.E R20, desc[UR6][R10.64+-0x18] ;  /* 0xffffe8060a147981 */ /* 0x000f22000c1e1900 */
[----:B0-----:R-:W-:-:S05]  /*0320*/  IMAD.WIDE R14, R17, 0x4, R14 ;  /* 0x00000004110e7825 */ /* 0x001fca00078e020e */
[----:B------:R-:W2:Y:S04]  /*0330*/  LDG.E R23, desc[UR6][R14.64] ;  /* 0x000000060e177981 */ /* 0x000ea8000c1e1900 */
[----:B------:R-:W3:Y:S04]  /*0340*/  LDG.E R25, desc[UR6][R14.64+-0x4] ;  /* 0xfffffc060e197981 */ /* 0x000ee8000c1e1900 */
[----:B------:R-:W4:Y:S01]  /*0350*/  LDG.E R21, desc[UR6][R14.64+-0x8] ;  /* 0xfffff8060e157981 */ /* 0x000f22000c1e1900 */
[----:B--2---:R-:W-:-:S03]  /*0360*/  FFMA R23, R22, R23, R19 ;  /* 0x0000001716177223 */ /* 0x004fc60000000013 */
[----:B------:R-:W2:Y:S04]  /*0370*/  LDG.E R19, desc[UR6][R10.64+-0x14] ;  /* 0xffffec060a137981 */ /* 0x000ea8000c1e1900 */
[----:B------:R-:W2:Y:S01]  /*0380*/  LDG.E R22, desc[UR6][R14.64+-0xc] ;  /* 0xfffff4060e167981 */ /* 0x000ea2000c1e1900 */
[----:B---3--:R-:W-:-:S03]  /*0390*/  FFMA R25, R24, R25, R23 ;  /* 0x0000001918197223 */ /* 0x008fc60000000017 */
[----:B------:R-:W3:Y:S04]  /*03a0*/  LDG.E R24, desc[UR6][R10.64+-0x10] ;  /* 0xfffff0060a187981 */ /* 0x000ee8000c1e1900 */
[----:B------:R-:W3:Y:S01]  /*03b0*/  LDG.E R23, desc[UR6][R14.64+-0x10] ;  /* 0xfffff0060e177981 */ /* 0x000ee2000c1e1900 */
[----:B----4-:R-:W-:-:S03]  /*03c0*/  FFMA R26, R20, R21, R25 ;  /* 0x00000015141a7223 */ /* 0x010fc60000000019 */
[----:B------:R-:W4:Y:S04]  /*03d0*/  LDG.E R21, desc[UR6][R10.64+-0xc] ;  /* 0xfffff4060a157981 */ /* 0x000f28000c1e1900 */
        /* <DEDUP_REMOVED lines=18> */
[----:B------:R-:W4:Y:S04]  /*0500*/  LDG.E R26, desc[UR6][R14.64+-0x2c] ;  /* 0xffffd4060e1a7981 */ /* 0x000f28000c1e1900 */
[----:B------:R-:W5:Y:S01]  /*0510*/  LDG.E R20, desc[UR6][R14.64+-0x30] ;  /* 0xffffd0060e147981 */ /* 0x000f62000c1e1900 */
[----:B--2---:R-:W-:-:S03]  /*0520*/  FFMA R22, R22, R19, R25 ;  /* 0x0000001316167223 */ /* 0x004fc60000000019 */
[----:B------:R-:W5:Y:S04]  /*0530*/  LDG.E R19, desc[UR6][R10.64+0x10] ;  /* 0x000010060a137981 */ /* 0x000f68000c1e1900 */
[----:B------:R-:W2:Y:S01]  /*0540*/  LDG.E R25, desc[UR6][R14.64+-0x3c] ;  /* 0xffffc4060e197981 */ /* 0x000ea2000c1e1900 */
[----:B---3--:R-:W-:-:S03]  /*0550*/  FFMA R24, R23, R24, R22 ;  /* 0x0000001817187223 */ /* 0x008fc60000000016 */
[----:B------:R-:W3:Y:S04]  /*0560*/  LDG.E R22, desc[UR6][R10.64+0x14] ;  /* 0x000014060a167981 */ /* 0x000ee8000c1e1900 */
[----:B------:R-:W3:Y:S01]  /*0570*/  LDG.E R23, desc[UR6][R14.64+-0x34] ;  /* 0xffffcc060e177981 */ /* 0x000ee2000c1e1900 */
[----:B----4-:R-:W-:-:S03]  /*0580*/  FFMA R28, R21, R26, R24 ;  /* 0x0000001a151c7223 */ /* 0x010fc60000000018 */
[----:B------:R-:W4:Y:S04]  /*0590*/  LDG.E R21, desc[UR6][R10.64+0x18] ;  /* 0x000018060a157981 */ /* 0x000f28000c1e1900 */
[----:B------:R-:W4:Y:S04]  /*05a0*/  LDG.E R24, desc[UR6][R14.64+-0x38] ;  /* 0xffffc8060e187981 */ /* 0x000f28000c1e1900 */
[----:B------:R-:W2:Y:S01]  /*05b0*/  LDG.E R26, desc[UR6][R10.64+0x1c] ;  /* 0x00001c060a1a7981 */ /* 0x000ea2000c1e1900 */
[----:B------:R-:W-:-:S04]  /*05c0*/  IADD3 R16, PT, PT, R16, 0x10, RZ ;  /* 0x0000001010107810 */ /* 0x000fc80007ffe0ff */
[----:B------:R-:W-:Y:S01]  /*05d0*/  ISETP.NE.AND P1, PT, R16, RZ, PT ;  /* 0x000000ff1000720c */ /* 0x000fe20003f25270 */
[----:B------:R-:W-:Y:S02]  /*05e0*/  VIADD R17, R17, 0xfffffff0 ;  /* 0xfffffff011117836 */ /* 0x000fe40000000000 */
[----:B-----5:R-:W-:Y:S01]  /*05f0*/  FFMA R19, R19, R20, R28 ;  /* 0x0000001413137223 */ /* 0x020fe2000000001c */
[----:B------:R-:W-:-:S03]  /*0600*/  IADD3 R20, P2, PT, R10, 0x40, RZ ;  /* 0x000000400a147810 */ /* 0x000fc60007f5e0ff */
[----:B---3--:R-:W-:Y:S01]  /*0610*/  FFMA R22, R22, R23, R19 ;  /* 0x0000001716167223 */ /* 0x008fe20000000013 */
[----:B------:R-:W-:-:S03]  /*0620*/  IADD3.X R23, PT, PT, RZ, R11, RZ, P2, !PT ;  /* 0x0000000bff177210 */ /* 0x000fc600017fe4ff */
[----:B----4-:R-:W-:-:S04]  /*0630*/  FFMA R21, R21, R24, R22 ;  /* 0x0000001815157223 */ /* 0x010fc80000000016 */
[----:B--2---:R-:W-:Y:S01]  /*0640*/  FFMA R19, R26, R25, R21 ;  /* 0x000000191a137223 */ /* 0x004fe20000000015 */
[----:B------:R-:W-:Y:S06]  /*0650*/  @P1 BRA `(.L_x_2) ;  /* 0xfffffffc00181947 */ /* 0x000fec000383ffff */
[----:B------:R-:W-:-:S07]  /*0660*/  MOV R21, R6 ;  /* 0x0000000600157202 */ /* 0x000fce0000000f00 */
.L_x_1:
[----:B------:R-:W-:-:S13]  /*0670*/  ISETP.NE.AND P1, PT, R4, RZ, PT ;  /* 0x000000ff0400720c */ /* 0x000fda0003f25270 */
[----:B------:R-:W-:Y:S05]  /*0680*/  @!P1 BRA `(.L_x_3) ;  /* 0x0000000400749947 */ /* 0x000fea0003800000 */
[----:B------:R-:W-:Y:S02]  /*0690*/  IADD3 R10, PT, PT, R4, -0x1, RZ ;  /* 0xffffffff040a7810 */ /* 0x000fe40007ffe0ff */
[----:B------:R-:W-:Y:S02]  /*06a0*/  ISETP.NE.AND P1, PT, R5, RZ, PT ;  /* 0x000000ff0500720c */ /* 0x000fe40003f25270 */
[----:B------:R-:W-:-:S13]  /*06b0*/  ISETP.GE.U32.AND P2, PT, R10, 0x7, PT ;  /* 0x000000070a00780c */ /* 0x000fda0003f46070 */
[----:B------:R-:W-:Y:S05]  /*06c0*/  @!P2 BRA `(.L_x_4) ;  /* 0x000000000090a947 */ /* 0x000fea0003800000 */
[----:B------:R-:W0:Y:S01]  /*06d0*/  LDC.64 R16, c[0x0][0x388] ;  /* 0x0000e200ff107b82 */ /* 0x000e220000000a00 */
[-C--:B------:R-:W-:Y:S01]  /*06e0*/  IADD3 R23, PT, PT, R18, R21.reuse, RZ ;  /* 0x0000001512177210 */ /* 0x080fe20007ffe0ff */
[----:B------:R-:W-:Y:S01]  /*06f0*/  IMAD.IADD R25, R12, 0x1, -R21 ;  /* 0x000000010c197824 */ /* 0x000fe200078e0a15 */
[----:B------:R-:W-:-:S04]  /*0700*/  IADD3 R20, P2, PT, R18, R21, RZ ;  /* 0x0000001512147210 */ /* 0x000fc80007f5e0ff */
[----:B------:R-:W-:Y:S01]  /*0710*/  IADD3.X R22, PT, PT, RZ, RZ, RZ, P2, !PT ;  /* 0x000000ffff167210 */ /* 0x000fe200017fe4ff */
[----:B------:R-:W1:Y:S08]  /*0720*/  LDC.64 R10, c[0x0][0x388] ;  /* 0x0000e200ff0a7b82 */ /* 0x000e700000000a00 */
[----:B------:R-:W2:Y:S01]  /*0730*/  LDC.64 R14, c[0x0][0x380] ;  /* 0x0000e000ff0e7b82 */ /* 0x000ea20000000a00 */
[----:B0-----:R-:W-:-:S06]  /*0740*/  IMAD.WIDE.U32 R16, R23, 0x4, R16 ;  /* 0x0000000417107825 */ /* 0x001fcc00078e0010 */
[----:B------:R-:W3:Y:S01]  /*0750*/  LDG.E R16, desc[UR6][R16.64] ;  /* 0x0000000610107981 */ /* 0x000ee2000c1e1900 */
[----:B-1----:R-:W-:-:S04]  /*0760*/  LEA R10, P2, R20, R10, 0x2 ;  /* 0x0000000a140a7211 */ /* 0x002fc800078410ff */
[----:B------:R-:W-:Y:S01]  /*0770*/  LEA.HI.X R11, R20, R11, R22, 0x2, P2 ;  /* 0x0000000b140b7211 */ /* 0x000fe200010f1416 */
[----:B--2---:R-:W-:-:S04]  /*0780*/  IMAD.WIDE R14, R25, 0x4, R14 ;  /* 0x00000004190e7825 */ /* 0x004fc800078e020e */
[----:B------:R-:W2:Y:S04]  /*0790*/  LDG.E R23, desc[UR6][R10.64+0x8] ;  /* 0x000008060a177981 */ /* 0x000ea8000c1e1900 */
[----:B------:R-:W3:Y:S04]  /*07a0*/  LDG.E R20, desc[UR6][R14.64] ;  /* 0x000000060e147981 */ /* 0x000ee8000c1e1900 */
[----:B------:R-:W4:Y:S04]  /*07b0*/  LDG.E R26, desc[UR6][R14.64+-0x4] ;  /* 0xfffffc060e1a7981 */ /* 0x000f28000c1e1900 */
[----:B------:R-:W4:Y:S04]  /*07c0*/  LDG.E R25, desc[UR6][R10.64+0x4] ;  /* 0x000004060a197981 */ /* 0x000f28000c1e1900 */
[----:B------:R-:W2:Y:S04]  /*07d0*/  LDG.E R22, desc[UR6][R14.64+-0x8] ;  /* 0xfffff8060e167981 */ /* 0x000ea8000c1e1900 */
[----:B------:R-:W5:Y:S04]  /*07e0*/  LDG.E R17, desc[UR6][R14.64+-0x18] ;  /* 0xffffe8060e117981 */ /* 0x000f68000c1e1900 */
[----:B------:R-:W5:Y:S01]  /*07f0*/  LDG.E R29, desc[UR6][R10.64+0x18] ;  /* 0x000018060a1d7981 */ /* 0x000f62000c1e1900 */
        /* <DEDUP_REMOVED lines=8> */
[----:B------:R-:W2:Y:S04]  /*0880*/  LDG.E R23, desc[UR6][R10.64+0x14] ;  /* 0x000014060a177981 */ /* 0x000ea8000c1e1900 */
[----:B------:R-:W5:Y:S04]  /*0890*/  LDG.E R22, desc[UR6][R14.64+-0x1c] ;  /* 0xffffe4060e167981 */ /* 0x000f68000c1e1900 */
[----:B------:R-:W5:Y:S01]  /*08a0*/  LDG.E R26, desc[UR6][R10.64+0x1c] ;  /* 0x00001c060a1a7981 */ /* 0x000f62000c1e1900 */
[----:B------:R-:W-:Y:S01]  /*08b0*/  IADD3 R21, PT, PT, R21, 0x8, RZ ;  /* 0x0000000815157810 */ /* 0x000fe20007ffe0ff */
[----:B---3--:R-:W-:-:S04]  /*08c0*/  FFMA R19, R20, R19, R27 ;  /* 0x0000001314137223 */ /* 0x008fc8000000001b */
[----:B----4-:R-:W-:-:S04]  /*08d0*/  FFMA R16, R16, R25, R19 ;  /* 0x0000001910107223 */ /* 0x010fc80000000013 */
[----:B--2---:R-:W-:-:S04]  /*08e0*/  FFMA R16, R23, R24, R16 ;  /* 0x0000001817107223 */ /* 0x004fc80000000010 */
[----:B-----5:R-:W-:-:S04]  /*08f0*/  FFMA R17, R29, R17, R16 ;  /* 0x000000111d117223 */ /* 0x020fc80000000010 */
[----:B------:R-:W-:-:S07]  /*0900*/  FFMA R19, R26, R22, R17 ;  /* 0x000000161a137223 */ /* 0x000fce0000000011 */
.L_x_4:
[----:B------:R-:W-:Y:S05]  /*0910*/  @!P1 BRA `(.L_x_3) ;  /* 0x0000000000d09947 */ /* 0x000fea0003800000 */
[----:B------:R-:W-:Y:S02]  /*0920*/  IADD3 R10, PT, PT, R5, -0x1, RZ ;  /* 0xffffffff050a7810 */ /* 0x000fe40007ffe0ff */
[----:B------:R-:W-:Y:S02]  /*0930*/  ISETP.NE.AND P1, PT, R7, RZ, PT ;  /* 0x000000ff0700720c */ /* 0x000fe40003f25270 */
[----:B------:R-:W-:-:S13]  /*0940*/  ISETP.GE.U32.AND P2, PT, R10, 0x3, PT ;  /* 0x000000030a00780c */ /* 0x000fda0003f46070 */
[----:B------:R-:W-:Y:S05]  /*0950*/  @!P2 BRA `(.L_x_5) ;  /* 0x000000000060a947 */ /* 0x000fea0003800000 */
[----:B------:R-:W0:Y:S01]  /*0960*/  LDC.64 R14, c[0x0][0x388] ;  /* 0x0000e200ff0e7b82 */ /* 0x000e220000000a00 */
[C---:B------:R-:W-:Y:S01]  /*0970*/  IMAD.IADD R23, R18.reuse, 0x1, R21 ;  /* 0x0000000112177824 */ /* 0x040fe200078e0215 */
[-C--:B------:R-:W-:Y:S02]  /*0980*/  IADD3 R20, P2, PT, R18, R21.reuse, RZ ;  /* 0x0000001512147210 */ /* 0x080fe40007f5e0ff */
[----:B------:R-:W-:Y:S02]  /*0990*/  IADD3 R25, PT, PT, R12, -R21, RZ ;  /* 0x800000150c197210 */ /* 0x000fe40007ffe0ff */
[----:B------:R-:W-:Y:S02]  /*09a0*/  IADD3.X R22, PT, PT, RZ, RZ, RZ, P2, !PT ;  /* 0x000000ffff167210 */ /* 0x000fe400017fe4ff */
        /* <DEDUP_REMOVED lines=9> */
[----:B------:R-:W2:Y:S04]  /*0a40*/  LDG.E R22, desc[UR6][R16.64+-0x4] ;  /* 0xfffffc0610167981 */ /* 0x000ea8000c1e1900 */
[----:B------:R-:W4:Y:S04]  /*0a50*/  LDG.E R24, desc[UR6][R16.64+-0x8] ;  /* 0xfffff80610187981 */ /* 0x000f28000c1e1900 */
[----:B------:R-:W4:Y:S04]  /*0a60*/  LDG.E R25, desc[UR6][R10.64+0x8] ;  /* 0x000008060a197981 */ /* 0x000f28000c1e1900 */
[----:B------:R-:W5:Y:S04]  /*0a70*/  LDG.E R26, desc[UR6][R16.64+-0xc] ;  /* 0xfffff406101a7981 */ /* 0x000f68000c1e1900 */
[----:B------:R-:W5:Y:S01]  /*0a80*/  LDG.E R27, desc[UR6][R10.64+0xc] ;  /* 0x00000c060a1b7981 */ /* 0x000f62000c1e1900 */
[----:B------:R-:W-:Y:S01]  /*0a90*/  IADD3 R21, PT, PT, R21, 0x4, RZ ;  /* 0x0000000415157810 */ /* 0x000fe20007ffe0ff */
[----:B---3--:R-:W-:-:S04]  /*0aa0*/  FFMA R20, R14, R20, R19 ;  /* 0x000000140e147223 */ /* 0x008fc80000000013 */
[----:B--2---:R-:W-:-:S04]  /*0ab0*/  FFMA R20, R23, R22, R20 ;  /* 0x0000001617147223 */ /* 0x004fc80000000014 */
[----:B----4-:R-:W-:-:S04]  /*0ac0*/  FFMA R20, R25, R24, R20 ;  /* 0x0000001819147223 */ /* 0x010fc80000000014 */
[----:B-----5:R-:W-:-:S07]  /*0ad0*/  FFMA R19, R27, R26, R20 ;  /* 0x0000001a1b137223 */ /* 0x020fce0000000014 */
.L_x_5:
[----:B------:R-:W-:Y:S05]  /*0ae0*/  @!P1 BRA `(.L_x_3) ;  /* 0x00000000005c9947 */ /* 0x000fea0003800000 */
[----:B------:R-:W0:Y:S01]  /*0af0*/  LDC.64 R14, c[0x0][0x388] ;  /* 0x0000e200ff0e7b82 */ /* 0x000e220000000a00 */
[----:B------:R-:W-:Y:S01]  /*0b00*/  IMAD.IADD R17, R18, 0x1, R21 ;  /* 0x0000000112117824 */ /* 0x000fe200078e0215 */
[----:B------:R-:W-:-:S06]  /*0b10*/  IADD3 R23, PT, PT, R12, -R21, RZ ;  /* 0x800000150c177210 */ /* 0x000fcc0007ffe0ff */
[----:B------:R-:W1:Y:S01]  /*0b20*/  LDC.64 R10, c[0x0][0x380] ;  /* 0x0000e000ff0a7b82 */ /* 0x000e620000000a00 */
[----:B0-----:R-:W-:-:S06]  /*0b30*/  IMAD.WIDE.U32 R16, R17, 0x4, R14 ;  /* 0x0000000411107825 */ /* 0x001fcc00078e000e */
[----:B------:R-:W2:Y:S01]  /*0b40*/  LDG.E R16, desc[UR6][R16.64] ;  /* 0x0000000610107981 */ /* 0x000ea2000c1e1900 */
[----:B-1----:R-:W-:-:S05]  /*0b50*/  IMAD.WIDE R14, R23, 0x4, R10 ;  /* 0x00000004170e7825 */ /* 0x002fca00078e020a */
[----:B------:R-:W2:Y:S01]  /*0b60*/  LDG.E R10, desc[UR6][R14.64] ;  /* 0x000000060e0a7981 */ /* 0x000ea2000c1e1900 */
[----:B------:R-:W-:Y:S01]  /*0b70*/  ISETP.NE.AND P1, PT, R7, 0x1, PT ;  /* 0x000000010700780c */ /* 0x000fe20003f25270 */
[----:B--2---:R-:W-:-:S12]  /*0b80*/  FFMA R19, R16, R10, R19 ;  /* 0x0000000a10137223 */ /* 0x004fd80000000013 */
[----:B------:R-:W-:Y:S05]  /*0b90*/  @!P1 BRA `(.L_x_3) ;  /* 0x0000000000309947 */ /* 0x000fea0003800000 */
[----:B------:R-:W0:Y:S01]  /*0ba0*/  LDC.64 R10, c[0x0][0x388] ;  /* 0x0000e200ff0a7b82 */ /* 0x000e220000000a00 */
[----:B------:R-:W-:Y:S01]  /*0bb0*/  IADD3 R18, P2, PT, R18, R21, RZ ;  /* 0x0000001512127210 */ /* 0x000fe20007f5e0ff */
[----:B------:R-:W2:Y:S01]  /*0bc0*/  LDG.E R16, desc[UR6][R14.64+-0x4] ;  /* 0xfffffc060e107981 */ /* 0x000ea2000c1e1900 */
[----:B------:R-:W-:Y:S02]  /*0bd0*/  ISETP.NE.AND P1, PT, R7, 0x2, PT ;  /* 0x000000020700780c */ /* 0x000fe40003f25270 */
[----:B------:R-:W-:-:S11]  /*0be0*/  IADD3.X R12, PT, PT, RZ, RZ, RZ, P2, !PT ;  /* 0x000000ffff0c7210 */ /* 0x000fd600017fe4ff */
[----:B------:R-:W3:Y:S01]  /*0bf0*/  @P1 LDG.E R17, desc[UR6][R14.64+-0x8] ;  /* 0xfffff8060e111981 */ /* 0x000ee2000c1e1900 */
[----:B0-----:R-:W-:-:S04]  /*0c00*/  LEA R10, P2, R18, R10, 0x2 ;  /* 0x0000000a120a7211 */ /* 0x001fc800078410ff */
[----:B------:R-:W-:-:S05]  /*0c10*/  LEA.HI.X R11, R18, R11, R12, 0x2, P2 ;  /* 0x0000000b120b7211 */ /* 0x000fca00010f140c */
[----:B------:R-:W2:Y:S04]  /*0c20*/  LDG.E R12, desc[UR6][R10.64+0x4] ;  /* 0x000004060a0c7981 */ /* 0x000ea8000c1e1900 */
[----:B------:R-:W3:Y:S01]  /*0c30*/  @P1 LDG.E R18, desc[UR6][R10.64+0x8] ;  /* 0x000008060a121981 */ /* 0x000ee2000c1e1900 */
[----:B--2---:R-:W-:-:S04]  /*0c40*/  FFMA R19, R12, R16, R19 ;  /* 0x000000100c137223 */ /* 0x004fc80000000013 */
[----:B---3--:R-:W-:-:S07]  /*0c50*/  @P1 FFMA R19, R18, R17, R19 ;  /* 0x0000001112131223 */ /* 0x008fce0000000013 */
.L_x_3:
[----:B------:R-:W-:Y:S05]  /*0c60*/  @P0 BRA `(.L_x_6) ;  /* 0xfffffff400540947 */ /* 0x000fea000383ffff */
.L_x_0:
[----:B------:R-:W0:Y:S01]  /*0c70*/  LDCU UR4, c[0x0][0x3a4] ;  /* 0x00007480ff0477ac */ /* 0x000e220008000800 */
[----:B------:R-:W1:Y:S01]  /*0c80*/  LDC.64 R4, c[0x0][0x390] ;  /* 0x0000e400ff047b82 */ /* 0x000e620000000a00 */
[----:B0-----:R-:W-:-:S05]  /*0c90*/  IADD3 R2, PT, PT, -R13, UR4, RZ ;  /* 0x000000040d027c10 */ /* 0x001fca000fffe1ff */
[----:B------:R-:W-:-:S05]  /*0ca0*/  IMAD R3, R3, R2, R3 ;  /* 0x0000000203037224 */ /* 0x000fca00078e0203 */
[----:B------:R-:W-:-:S05]  /*0cb0*/  IADD3 R3, PT, PT, R0, R3, RZ ;  /* 0x0000000300037210 */ /* 0x000fca0007ffe0ff */
[----:B-1----:R-:W-:-:S05]  /*0cc0*/  IMAD.WIDE R2, R3, 0x4, R4 ;  /* 0x0000000403027825 */ /* 0x002fca00078e0204 */
[----:B------:R-:W-:Y:S01]  /*0cd0*/  STG.E desc[UR6][R2.64], R19 ;  /* 0x0000001302007986 */ /* 0x000fe2000c101906 */
[----:B------:R-:W-:Y:S05]  /*0ce0*/  EXIT ;  /* 0x000000000000794d */ /* 0x000fea0003800000 */
.L_x_7:
[----:B------:R-:W-:-:S00]  /*0cf0*/  BRA `(.L_x_7) ;  /* 0xfffffffc00fc7947 */ /* 0x000fc0000383ffff */
[----:B------:R-:W-:-:S00]  /*0d00*/  NOP ;  /* 0x0000000000007918 */ /* 0x000fc00000000000 */
[----:B------:R-:W-:-:S00]  /*0d10*/  NOP ;  /* 0x0000000000007918 */ /* 0x000fc00000000000 */
[----:B------:R-:W-:-:S00]  /*0d20*/  NOP ;  /* 0x0000000000007918 */ /* 0x000fc00000000000 */
[----:B------:R-:W-:-:S00]  /*0d30*/  NOP ;  /* 0x0000000000007918 */ /* 0x000fc00000000000 */
[----:B------:R-:W-:-:S00]  /*0d40*/  NOP ;  /* 0x0000000000007918 */ /* 0x000fc00000000000 */
[----:B------:R-:W-:-:S00]  /*0d50*/  NOP ;  /* 0x0000000000007918 */ /* 0x000fc00000000000 */
[----:B------:R-:W-:-:S00]  /*0d60*/  NOP ;  /* 0x0000000000007918 */ /* 0x000fc00000000000 */
[----:B------:R-:W-:-:S00]  /*0d70*/  NOP ;  /* 0x0000000000007918 */ /* 0x000fc00000000000 */
.L_x_8:


//--------------------- .nv.shared.reserved.0     --------------------------
	.section	.nv.shared.reserved.0,"aw",@nobits
	.weak		__nv_reservedSMEM_offset_0_alias
	.size		__nv_reservedSMEM_offset_0_alias, 0, 64
	.other		__nv_reservedSMEM_offset_0_alias,@"STO_CUDA_RESERVED_SHARED STV_DEFAULT"
__nv_reservedSMEM_offset_0_alias:
	.zero		0
	.zero		64


//--------------------- .nv.constant0._Z12twodimconvolPfS_S_iiiiii --------------------------
	.section	.nv.constant0._Z12twodimconvolPfS_S_iiiiii,"a",@progbits
	.sectionflags	@""
	.align	4
.nv.constant0._Z12twodimconvolPfS_S_iiiiii:
	.zero		944


//--------------------- SYMBOLS --------------------------

	.type		.nv.reservedSmem.offset0,@object
	.size		.nv.reservedSmem.offset0,0x4
